//
// Generated by NVIDIA NVVM Compiler
//
// Compiler Build ID: CL-36424714
// Cuda compilation tools, release 13.0, V13.0.88
// Based on NVVM 20.0.0
//

.version 9.0
.target sm_100
.address_size 64

	// .globl	_Z11init_kernelPii

.visible .entry _Z11init_kernelPii(
	.param .u64 .ptr .align 1 _Z11init_kernelPii_param_0,
	.param .u32 _Z11init_kernelPii_param_1
)
{
	.reg .b32 	%r<12>;
	.reg .b64 	%rd<15>;

	ld.param.u64 	%rd1, [_Z11init_kernelPii_param_0];
	ld.param.u32 	%r1, [_Z11init_kernelPii_param_1];
	cvta.to.global.u64 	%rd2, %rd1;
	mov.u32 	%r2, %ctaid.x;
	mov.u32 	%r3, %tid.y;
	add.s32 	%r4, %r2, %r3;
	mov.u32 	%r5, %tid.x;
	add.s32 	%r6, %r4, %r5;
	mul.wide.u32 	%rd3, %r6, 1664525;
	add.s64 	%rd4, %rd3, 1013904223;
	mul.hi.u64 	%rd5, %rd4, 6148914691236517206;
	mul.lo.s64 	%rd6, %rd5, 3;
	sub.s64 	%rd7, %rd4, %rd6;
	mov.u32 	%r7, %ctaid.y;
	mul.lo.s32 	%r8, %r1, %r7;
	shr.u32 	%r9, %r8, 2;
	cvt.u64.u32 	%rd8, %r9;
	mov.u32 	%r10, %ntid.x;
	mul.lo.s32 	%r11, %r2, %r10;
	cvt.u64.u32 	%rd9, %r11;
	cvt.u64.u32 	%rd10, %r5;
	add.s64 	%rd11, %rd9, %rd10;
	add.s64 	%rd12, %rd11, %rd8;
	shl.b64 	%rd13, %rd12, 2;
	add.s64 	%rd14, %rd2, %rd13;
	st.global.u32 	[%rd14], %rd7;
	ret;

}
	// .globl	_Z11life_kernelPiS_iii
.visible .entry _Z11life_kernelPiS_iii(
	.param .u64 .ptr .align 1 _Z11life_kernelPiS_iii_param_0,
	.param .u64 .ptr .align 1 _Z11life_kernelPiS_iii_param_1,
	.param .u32 _Z11life_kernelPiS_iii_param_2,
	.param .u32 _Z11life_kernelPiS_iii_param_3,
	.param .u32 _Z11life_kernelPiS_iii_param_4
)
{
	.reg .pred 	%p<26>;
	.reg .b32 	%r<72>;
	.reg .b64 	%rd<44>;

	ld.param.u64 	%rd1, [_Z11life_kernelPiS_iii_param_0];
	ld.param.u64 	%rd2, [_Z11life_kernelPiS_iii_param_1];
	ld.param.u32 	%r1, [_Z11life_kernelPiS_iii_param_2];
	ld.param.u32 	%r2, [_Z11life_kernelPiS_iii_param_3];
	ld.param.s32 	%rd3, [_Z11life_kernelPiS_iii_param_4];
	cvta.to.global.u64 	%rd4, %rd1;
	mov.u32 	%r3, %ctaid.x;
	mov.u32 	%r4, %ntid.x;
	mov.u32 	%r5, %tid.x;
	mad.lo.s32 	%r6, %r3, %r4, %r5;
	mov.u32 	%r7, %ctaid.y;
	rem.s32 	%r8, %r6, %r1;
	rem.s32 	%r9, %r7, %r2;
	cvt.u64.u32 	%rd5, %r9;
	shr.u64 	%rd6, %rd3, 2;
	mul.lo.s64 	%rd7, %rd6, %rd5;
	cvt.s64.s32 	%rd8, %r8;
	add.s64 	%rd9, %rd7, %rd8;
	shl.b64 	%rd10, %rd9, 2;
	add.s64 	%rd11, %rd4, %rd10;
	ld.global.u32 	%r10, [%rd11];
	add.s32 	%r12, %r6, -1;
	rem.s32 	%r13, %r12, %r1;
	add.s32 	%r14, %r7, -1;
	rem.s32 	%r15, %r14, %r2;
	cvt.s64.s32 	%rd12, %r15;
	mul.lo.s64 	%rd13, %rd6, %rd12;
	cvt.s64.s32 	%rd14, %r13;
	add.s64 	%rd15, %rd13, %rd14;
	shl.b64 	%rd16, %rd15, 2;
	add.s64 	%rd17, %rd4, %rd16;
	ld.global.u32 	%r16, [%rd17];
	setp.eq.s32 	%p1, %r16, 1;
	selp.u32 	%r17, 1, 0, %p1;
	setp.eq.s32 	%p2, %r16, 2;
	selp.u32 	%r18, 1, 0, %p2;
	add.s64 	%rd18, %rd7, %rd14;
	shl.b64 	%rd19, %rd18, 2;
	add.s64 	%rd20, %rd4, %rd19;
	ld.global.u32 	%r19, [%rd20];
	setp.eq.s32 	%p3, %r19, 1;
	selp.u32 	%r20, 1, 0, %p3;
	add.s32 	%r21, %r17, %r20;
	setp.eq.s32 	%p4, %r19, 2;
	selp.u32 	%r22, 1, 0, %p4;
	add.s32 	%r23, %r18, %r22;
	setp.gt.s32 	%p5, %r19, 0;
	selp.u32 	%r24, 1, 0, %p5;
	add.s32 	%r25, %r7, 1;
	rem.s32 	%r26, %r25, %r2;
	cvt.u64.u32 	%rd21, %r26;
	mul.lo.s64 	%rd22, %rd6, %rd21;
	add.s64 	%rd23, %rd22, %rd14;
	shl.b64 	%rd24, %rd23, 2;
	add.s64 	%rd25, %rd4, %rd24;
	ld.global.u32 	%r27, [%rd25];
	setp.eq.s32 	%p6, %r27, 1;
	selp.u32 	%r28, 1, 0, %p6;
	add.s32 	%r29, %r21, %r28;
	setp.eq.s32 	%p7, %r27, 2;
	selp.u32 	%r30, 1, 0, %p7;
	add.s32 	%r31, %r23, %r30;
	add.s64 	%rd26, %rd13, %rd8;
	shl.b64 	%rd27, %rd26, 2;
	add.s64 	%rd28, %rd4, %rd27;
	ld.global.u32 	%r32, [%rd28];
	setp.eq.s32 	%p8, %r32, 1;
	selp.u32 	%r33, 1, 0, %p8;
	add.s32 	%r34, %r29, %r33;
	setp.eq.s32 	%p9, %r32, 2;
	selp.u32 	%r35, 1, 0, %p9;
	add.s32 	%r36, %r31, %r35;
	setp.gt.s32 	%p10, %r32, 0;
	selp.u32 	%r37, 1, 0, %p10;
	add.s32 	%r38, %r24, %r37;
	add.s64 	%rd29, %rd22, %rd8;
	shl.b64 	%rd30, %rd29, 2;
	add.s64 	%rd31, %rd4, %rd30;
	ld.global.u32 	%r39, [%rd31];
	setp.eq.s32 	%p11, %r39, 1;
	selp.u32 	%r40, 1, 0, %p11;
	add.s32 	%r41, %r34, %r40;
	setp.eq.s32 	%p12, %r39, 2;
	selp.u32 	%r42, 1, 0, %p12;
	add.s32 	%r43, %r36, %r42;
	setp.gt.s32 	%p13, %r39, 0;
	selp.u32 	%r44, 1, 0, %p13;
	add.s32 	%r45, %r38, %r44;
	add.s32 	%r46, %r6, 1;
	rem.s32 	%r47, %r46, %r1;
	cvt.s64.s32 	%rd32, %r47;
	add.s64 	%rd33, %rd13, %rd32;
	shl.b64 	%rd34, %rd33, 2;
	add.s64 	%rd35, %rd4, %rd34;
	ld.global.u32 	%r48, [%rd35];
	setp.eq.s32 	%p14, %r48, 1;
	selp.u32 	%r49, 1, 0, %p14;
	add.s32 	%r50, %r41, %r49;
	setp.eq.s32 	%p15, %r48, 2;
	selp.u32 	%r51, 1, 0, %p15;
	add.s32 	%r52, %r43, %r51;
	add.s64 	%rd36, %rd7, %rd32;
	shl.b64 	%rd37, %rd36, 2;
	add.s64 	%rd38, %rd4, %rd37;
	ld.global.u32 	%r53, [%rd38];
	setp.eq.s32 	%p16, %r53, 1;
	selp.u32 	%r54, 1, 0, %p16;
	add.s32 	%r55, %r50, %r54;
	setp.eq.s32 	%p17, %r53, 2;
	selp.u32 	%r56, 1, 0, %p17;
	add.s32 	%r57, %r52, %r56;
	setp.gt.s32 	%p18, %r53, 0;
	selp.u32 	%r58, 1, 0, %p18;
	add.s32 	%r59, %r45, %r58;
	setp.eq.s32 	%p19, %r59, 1;
	add.s64 	%rd39, %rd22, %rd32;
	shl.b64 	%rd40, %rd39, 2;
	add.s64 	%rd41, %rd4, %rd40;
	ld.global.u32 	%r61, [%rd41];
	setp.eq.s32 	%p20, %r61, 1;
	selp.u32 	%r62, 1, 0, %p20;
	add.s32 	%r63, %r55, %r62;
	setp.eq.s32 	%p21, %r61, 2;
	selp.u32 	%r64, 1, 0, %p21;
	add.s32 	%r65, %r57, %r64;
	cvta.to.global.u64 	%rd42, %rd2;
	add.s32 	%r66, %r65, %r63;
	setp.gt.u32 	%p22, %r66, 3;
	selp.b32 	%r67, 0, %r10, %p19;
	selp.b32 	%r68, 0, %r67, %p22;
	setp.eq.s32 	%p23, %r66, 3;
	setp.eq.s32 	%p24, %r10, 0;
	setp.gt.u32 	%p25, %r65, 1;
	selp.b32 	%r69, 2, 1, %p25;
	selp.b32 	%r70, %r69, %r68, %p24;
	selp.b32 	%r71, %r70, %r68, %p23;
	add.s64 	%rd43, %rd42, %rd10;
	st.global.u32 	[%rd43], %r71;
	ret;

}


// ===== COMPILED SASS (sm_100) =====

	.target	sm_100

	.elftype	@"ET_EXEC"


//--------------------- .note.nv.tkinfo           --------------------------
	.section	.note.nv.tkinfo,"",@"SHT_NOTE"
	.sectionflags	@"SHF_NOTE_NV_TKINFO"
	.tkinfo
        /*0018*/ 	.word	0x00000002
        /*0030*/ 	.string	""
        /*0030*/ 	.string	"ptxas"
        /*0030*/ 	.string	"Cuda compilation tools, release 13.0, V13.0.88"
        /*0030*/ 	.string	"Build cuda_13.0.r13.0/compiler.36424714_0"
        /*0030*/ 	.string	"-arch sm_100 -m 64 "



//--------------------- .note.nv.cuinfo           --------------------------
	.section	.note.nv.cuinfo,"",@"SHT_NOTE"
	.sectionflags	@"SHF_NOTE_NV_CUINFO"
        /*0018*/ 	.short	0x0002
        /*001a*/ 	.short	0x0064
        /*001c*/ 	.short	0x0082
	.zero		2


//--------------------- .nv.info                  --------------------------
	.section	.nv.info,"",@"SHT_CUDA_INFO"
	.align	4


	//----- nvinfo : EIATTR_REGCOUNT
	.align		4
        /*0000*/ 	.byte	0x04, 0x2f
        /*0002*/ 	.short	(.L_1 - .L_0)
	.align		4
.L_0:
        /*0004*/ 	.word	index@(_Z11init_kernelPii)
        /*0008*/ 	.word	0x0000000b


	//----- nvinfo : EIATTR_FRAME_SIZE
	.align		4
.L_1:
        /*000c*/ 	.byte	0x04, 0x11
        /*000e*/ 	.short	(.L_3 - .L_2)
	.align		4
.L_2:
        /*0010*/ 	.word	index@(_Z11init_kernelPii)
        /*0014*/ 	.word	0x00000000


	//----- nvinfo : EIATTR_REGCOUNT
	.align		4
.L_3:
        /*0018*/ 	.byte	0x04, 0x2f
        /*001a*/ 	.short	(.L_5 - .L_4)
	.align		4
.L_4:
        /*001c*/ 	.word	index@(_Z11life_kernelPiS_iii)
        /*0020*/ 	.word	0x0000001a


	//----- nvinfo : EIATTR_FRAME_SIZE
	.align		4
.L_5:
        /*0024*/ 	.byte	0x04, 0x11
        /*0026*/ 	.short	(.L_7 - .L_6)
	.align		4
.L_6:
        /*0028*/ 	.word	index@(_Z11life_kernelPiS_iii)
        /*002c*/ 	.word	0x00000000


	//----- nvinfo : EIATTR_MIN_STACK_SIZE
	.align		4
.L_7:
        /*0030*/ 	.byte	0x04, 0x12
        /*0032*/ 	.short	(.L_9 - .L_8)
	.align		4
.L_8:
        /*0034*/ 	.word	index@(_Z11life_kernelPiS_iii)
        /*0038*/ 	.word	0x00000000


	//----- nvinfo : EIATTR_MIN_STACK_SIZE
	.align		4
.L_9:
        /*003c*/ 	.byte	0x04, 0x12
        /*003e*/ 	.short	(.L_11 - .L_10)
	.align		4
.L_10:
        /*0040*/ 	.word	index@(_Z11init_kernelPii)
        /*0044*/ 	.word	0x00000000
.L_11:


//--------------------- .nv.compat                --------------------------
	.section	.nv.compat,"",@"SHT_CUDA_COMPAT_INFO"
	.align	4
        /*0000*/ 	.byte	0x02, 0x09, 0x00, 0x00, 0x02, 0x02, 0x01, 0x00, 0x02, 0x05, 0x05, 0x00, 0x03, 0x07, 0x01, 0x01
        /*0010*/ 	.byte	0x02, 0x03, 0x00, 0x00, 0x02, 0x06, 0x01, 0x00, 0x04, 0x0b, 0x08, 0x00, 0x09, 0x00, 0x00, 0x00
        /*0020*/ 	.byte	0x00, 0x00, 0x00, 0x00


//--------------------- .nv.info._Z11life_kernelPiS_iii --------------------------
	.section	.nv.info._Z11life_kernelPiS_iii,"",@"SHT_CUDA_INFO"
	.sectionflags	@""
	.align	4


	//----- nvinfo : EIATTR_CUDA_API_VERSION
	.align		4
        /*0000*/ 	.byte	0x04, 0x37
        /*0002*/ 	.short	(.L_13 - .L_12)
.L_12:
        /*0004*/ 	.word	0x00000082


	//----- nvinfo : EIATTR_KPARAM_INFO
	.align		4
.L_13:
        /*0008*/ 	.byte	0x04, 0x17
        /*000a*/ 	.short	(.L_15 - .L_14)
.L_14:
        /*000c*/ 	.word	0x00000000
        /*0010*/ 	.short	0x0004
        /*0012*/ 	.short	0x0018
        /*0014*/ 	.byte	0x00, 0xf0, 0x11, 0x00


	//----- nvinfo : EIATTR_KPARAM_INFO
	.align		4
.L_15:
        /*0018*/ 	.byte	0x04, 0x17
        /*001a*/ 	.short	(.L_17 - .L_16)
.L_16:
        /*001c*/ 	.word	0x00000000
        /*0020*/ 	.short	0x0003
        /*0022*/ 	.short	0x0014
        /*0024*/ 	.byte	0x00, 0xf0, 0x11, 0x00


	//----- nvinfo : EIATTR_KPARAM_INFO
	.align		4
.L_17:
        /*0028*/ 	.byte	0x04, 0x17
        /*002a*/ 	.short	(.L_19 - .L_18)
.L_18:
        /*002c*/ 	.word	0x00000000
        /*0030*/ 	.short	0x0002
        /*0032*/ 	.short	0x0010
        /*0034*/ 	.byte	0x00, 0xf0, 0x11, 0x00


	//----- nvinfo : EIATTR_KPARAM_INFO
	.align		4
.L_19:
        /*0038*/ 	.byte	0x04, 0x17
        /*003a*/ 	.short	(.L_21 - .L_20)
.L_20:
        /*003c*/ 	.word	0x00000000
        /*0040*/ 	.short	0x0001
        /*0042*/ 	.short	0x0008
        /*0044*/ 	.byte	0x00, 0xf5, 0x21, 0x00


	//----- nvinfo : EIATTR_KPARAM_INFO
	.align		4
.L_21:
        /*0048*/ 	.byte	0x04, 0x17
        /*004a*/ 	.short	(.L_23 - .L_22)
.L_22:
        /*004c*/ 	.word	0x00000000
        /*0050*/ 	.short	0x0000
        /*0052*/ 	.short	0x0000
        /*0054*/ 	.byte	0x00, 0xf5, 0x21, 0x00


	//----- nvinfo : EIATTR_SPARSE_MMA_MASK
	.align		4
.L_23:
        /*0058*/ 	.byte	0x03, 0x50
        /*005a*/ 	.short	0x0000


	//----- nvinfo : EIATTR_MAXREG_COUNT
	.align		4
        /*005c*/ 	.byte	0x03, 0x1b
        /*005e*/ 	.short	0x00ff


	//----- nvinfo : EIATTR_MERCURY_ISA_VERSION
	.align		4
        /*0060*/ 	.byte	0x03, 0x5f
        /*0062*/ 	.short	0x0101


	//----- nvinfo : EIATTR_VRC_CTA_INIT_COUNT
	.align		4
        /*0064*/ 	.byte	0x02, 0x4a
	.zero		1
	.zero		1


	//----- nvinfo : EIATTR_EXIT_INSTR_OFFSETS
	.align		4
        /*0068*/ 	.byte	0x04, 0x1c
        /*006a*/ 	.short	(.L_25 - .L_24)


	//   ....[0]....
.L_24:
        /*006c*/ 	.word	0x00000fe0


	//----- nvinfo : EIATTR_CBANK_PARAM_SIZE
	.align		4
.L_25:
        /*0070*/ 	.byte	0x03, 0x19
        /*0072*/ 	.short	0x001c


	//----- nvinfo : EIATTR_PARAM_CBANK
	.align		4
        /*0074*/ 	.byte	0x04, 0x0a
        /*0076*/ 	.short	(.L_27 - .L_26)
	.align		4
.L_26:
        /*0078*/ 	.word	index@(.nv.constant0._Z11life_kernelPiS_iii)
        /*007c*/ 	.short	0x0380
        /*007e*/ 	.short	0x001c


	//----- nvinfo : EIATTR_SW_WAR
	.align		4
.L_27:
        /*0080*/ 	.byte	0x04, 0x36
        /*0082*/ 	.short	(.L_29 - .L_28)
.L_28:
        /*0084*/ 	.word	0x00000008
.L_29:


//--------------------- .nv.info._Z11init_kernelPii --------------------------
	.section	.nv.info._Z11init_kernelPii,"",@"SHT_CUDA_INFO"
	.sectionflags	@""
	.align	4


	//----- nvinfo : EIATTR_CUDA_API_VERSION
	.align		4
        /*0000*/ 	.byte	0x04, 0x37
        /*0002*/ 	.short	(.L_31 - .L_30)
.L_30:
        /*0004*/ 	.word	0x00000082


	//----- nvinfo : EIATTR_KPARAM_INFO
	.align		4
.L_31:
        /*0008*/ 	.byte	0x04, 0x17
        /*000a*/ 	.short	(.L_33 - .L_32)
.L_32:
        /*000c*/ 	.word	0x00000000
        /*0010*/ 	.short	0x0001
        /*0012*/ 	.short	0x0008
        /*0014*/ 	.byte	0x00, 0xf0, 0x11, 0x00


	//----- nvinfo : EIATTR_KPARAM_INFO
	.align		4
.L_33:
        /*0018*/ 	.byte	0x04, 0x17
        /*001a*/ 	.short	(.L_35 - .L_34)
.L_34:
        /*001c*/ 	.word	0x00000000
        /*0020*/ 	.short	0x0000
        /*0022*/ 	.short	0x0000
        /*0024*/ 	.byte	0x00, 0xf5, 0x21, 0x00


	//----- nvinfo : EIATTR_SPARSE_MMA_MASK
	.align		4
.L_35:
        /*0028*/ 	.byte	0x03, 0x50
        /*002a*/ 	.short	0x0000


	//----- nvinfo : EIATTR_MAXREG_COUNT
	.align		4
        /*002c*/ 	.byte	0x03, 0x1b
        /*002e*/ 	.short	0x00ff


	//----- nvinfo : EIATTR_MERCURY_ISA_VERSION
	.align		4
        /*0030*/ 	.byte	0x03, 0x5f
        /*0032*/ 	.short	0x0101


	//----- nvinfo : EIATTR_VRC_CTA_INIT_COUNT
	.align		4
        /*0034*/ 	.byte	0x02, 0x4a
	.zero		1
	.zero		1


	//----- nvinfo : EIATTR_EXIT_INSTR_OFFSETS
	.align		4
        /*0038*/ 	.byte	0x04, 0x1c
        /*003a*/ 	.short	(.L_37 - .L_36)


	//   ....[0]....
.L_36:
        /*003c*/ 	.word	0x000001b0


	//----- nvinfo : EIATTR_CBANK_PARAM_SIZE
	.align		4
.L_37:
        /*0040*/ 	.byte	0x03, 0x19
        /*0042*/ 	.short	0x000c


	//----- nvinfo : EIATTR_PARAM_CBANK
	.align		4
        /*0044*/ 	.byte	0x04, 0x0a
        /*0046*/ 	.short	(.L_39 - .L_38)
	.align		4
.L_38:
        /*0048*/ 	.word	index@(.nv.constant0._Z11init_kernelPii)
        /*004c*/ 	.short	0x0380
        /*004e*/ 	.short	0x000c


	//----- nvinfo : EIATTR_SW_WAR
	.align		4
.L_39:
        /*0050*/ 	.byte	0x04, 0x36
        /*0052*/ 	.short	(.L_41 - .L_40)
.L_40:
        /*0054*/ 	.word	0x00000008
.L_41:


//--------------------- .nv.callgraph             --------------------------
	.section	.nv.callgraph,"",@"SHT_CUDA_CALLGRAPH"
	.align	4
	.sectionentsize	8
	.align		4
        /*0000*/ 	.word	0x00000000
	.align		4
        /*0004*/ 	.word	0xffffffff
	.align		4
        /*0008*/ 	.word	0x00000000
	.align		4
        /*000c*/ 	.word	0xfffffffe
	.align		4
        /*0010*/ 	.word	0x00000000
	.align		4
        /*0014*/ 	.word	0xfffffffd
	.align		4
        /*0018*/ 	.word	0x00000000
	.align		4
        /*001c*/ 	.word	0xfffffffc


//--------------------- .text._Z11life_kernelPiS_iii --------------------------
	.section	.text._Z11life_kernelPiS_iii,"ax",@progbits
	.align	128
        .global         _Z11life_kernelPiS_iii
        .type           _Z11life_kernelPiS_iii,@function
        .size           _Z11life_kernelPiS_iii,(.L_x_2 - _Z11life_kernelPiS_iii)
        .other          _Z11life_kernelPiS_iii,@"STO_CUDA_ENTRY STV_DEFAULT"
_Z11life_kernelPiS_iii:
.text._Z11life_kernelPiS_iii:
[----:B------:R-:W-:Y:S08]  /*0000*/  LDC R1, c[0x0][0x37c] ;  /* 0x0000df00ff017b82 */ /* 0x000ff00000000800 */
[----:B------:R-:W0:Y:S01]  /*0010*/  LDC R0, c[0x0][0x394] ;  /* 0x0000e500ff007b82 */ /* 0x000e220000000800 */
[----:B------:R-:W1:Y:S01]  /*0020*/  S2R R2, SR_CTAID.Y ;  /* 0x0000000000027919 */ /* 0x000e620000002600 */
[----:B------:R-:W2:Y:S01]  /*0030*/  LDCU UR5, c[0x0][0x398] ;  /* 0x00007300ff0577ac */ /* 0x000ea20008000800 */
[----:B------:R-:W3:Y:S01]  /*0040*/  S2R R12, SR_TID.X ;  /* 0x00000000000c7919 */ /* 0x000ee20000002100 */
[----:B------:R-:W4:Y:S04]  /*0050*/  LDCU.64 UR8, c[0x0][0x380] ;  /* 0x00007000ff0877ac */ /* 0x000f280008000a00 */
[----:B------:R-:W5:Y:S01]  /*0060*/  LDC R4, c[0x0][0x390] ;  /* 0x0000e400ff047b82 */ /* 0x000f620000000800 */
[----:B------:R-:W4:Y:S07]  /*0070*/  LDCU.64 UR6, c[0x0][0x358] ;  /* 0x00006b00ff0677ac */ /* 0x000f2e0008000a00 */
[----:B------:R-:W3:Y:S01]  /*0080*/  S2UR UR4, SR_CTAID.X ;  /* 0x00000000000479c3 */ /* 0x000ee20000002500 */
[----:B0-----:R-:W-:-:S07]  /*0090*/  IABS R5, R0 ;  /* 0x0000000000057213 */ /* 0x001fce0000000000 */
[----:B------:R-:W3:Y:S01]  /*00a0*/  LDC R11, c[0x0][0x360] ;  /* 0x0000d800ff0b7b82 */ /* 0x000ee20000000800 */
[----:B------:R-:W0:Y:S01]  /*00b0*/  I2F.RP R9, R5 ;  /* 0x0000000500097306 */ /* 0x000e220000209400 */
[----:B-----5:R-:W-:Y:S02]  /*00c0*/  IABS R8, R4 ;  /* 0x0000000400087213 */ /* 0x020fe40000000000 */
[----:B-1----:R-:W-:-:S05]  /*00d0*/  ISETP.GE.AND P5, PT, R2, RZ, PT ;  /* 0x000000ff0200720c */ /* 0x002fca0003fa6270 */
[----:B------:R-:W1:Y:S08]  /*00e0*/  I2F.RP R3, R8 ;  /* 0x0000000800037306 */ /* 0x000e700000209400 */
[----:B0-----:R-:W0:Y:S01]  /*00f0*/  MUFU.RCP R9, R9 ;  /* 0x0000000900097308 */ /* 0x001e220000001000 */
[----:B---3--:R-:W-:Y:S01]  /*0100*/  IMAD R11, R11, UR4, R12 ;  /* 0x000000040b0b7c24 */ /* 0x008fe2000f8e020c */
[----:B--2---:R-:W-:-:S06]  /*0110*/  USHF.R.S32.HI UR4, URZ, 0x1f, UR5 ;  /* 0x0000001fff047899 */ /* 0x004fcc0008011405 */
[----:B-1----:R-:W-:Y:S01]  /*0120*/  MUFU.RCP R3, R3 ;  /* 0x0000000300037308 */ /* 0x002fe20000001000 */
[----:B------:R-:W-:Y:S02]  /*0130*/  USHF.R.U64 UR5, UR5, 0x2, UR4 ;  /* 0x0000000205057899 */ /* 0x000fe40008001204 */
[----:B------:R-:W-:-:S05]  /*0140*/  USHF.R.U32.HI UR4, URZ, 0x2, UR4 ;  /* 0x00000002ff047899 */ /* 0x000fca0008011604 */
[----:B------:R-:W1:Y:S01]  /*0150*/  I2F.RP R15, R8 ;  /* 0x00000008000f7306 */ /* 0x000e620000209400 */
[----:B0-----:R-:W-:Y:S02]  /*0160*/  VIADD R6, R9, 0xffffffe ;  /* 0x0ffffffe09067836 */ /* 0x001fe40000000000 */
[----:B------:R-:W-:-:S05]  /*0170*/  VIADD R9, R2, 0xffffffff ;  /* 0xffffffff02097836 */ /* 0x000fca0000000000 */
[----:B------:R0:W2:Y:S01]  /*0180*/  F2I.FTZ.U32.TRUNC.NTZ R7, R6 ;  /* 0x0000000600077305 */ /* 0x0000a2000021f000 */
[----:B------:R-:W-:Y:S02]  /*0190*/  IABS R16, R9 ;  /* 0x0000000900107213 */ /* 0x000fe40000000000 */
[----:B------:R-:W-:-:S05]  /*01a0*/  ISETP.GE.AND P0, PT, R9, RZ, PT ;  /* 0x000000ff0900720c */ /* 0x000fca0003f06270 */
[----:B-1----:R-:W1:Y:S01]  /*01b0*/  MUFU.RCP R15, R15 ;  /* 0x0000000f000f7308 */ /* 0x002e620000001000 */
[----:B0-----:R-:W-:Y:S02]  /*01c0*/  IMAD.MOV.U32 R6, RZ, RZ, RZ ;  /* 0x000000ffff067224 */ /* 0x001fe400078e00ff */
[----:B--2---:R-:W-:-:S04]  /*01d0*/  IMAD.MOV R10, RZ, RZ, -R7 ;  /* 0x000000ffff0a7224 */ /* 0x004fc800078e0a07 */
[----:B------:R-:W-:Y:S02]  /*01e0*/  IMAD R13, R10, R5, RZ ;  /* 0x000000050a0d7224 */ /* 0x000fe400078e02ff */
[----:B------:R-:W-:Y:S02]  /*01f0*/  VIADD R10, R3, 0xffffffe ;  /* 0x0ffffffe030a7836 */ /* 0x000fe40000000000 */
[----:B------:R-:W-:Y:S02]  /*0200*/  IMAD.HI.U32 R14, R7, R13, R6 ;  /* 0x0000000d070e7227 */ /* 0x000fe400078e0006 */
[----:B------:R0:W2:Y:S02]  /*0210*/  F2I.FTZ.U32.TRUNC.NTZ R7, R10 ;  /* 0x0000000a00077305 */ /* 0x0000a4000021f000 */
[----:B------:R-:W-:Y:S01]  /*0220*/  IMAD.MOV.U32 R6, RZ, RZ, R16 ;  /* 0x000000ffff067224 */ /* 0x000fe200078e0010 */
[----:B------:R-:W-:Y:S01]  /*0230*/  IABS R16, R2 ;  /* 0x0000000200107213 */ /* 0x000fe20000000000 */
[----:B------:R-:W-:-:S02]  /*0240*/  VIADD R13, R2, 0x1 ;  /* 0x00000001020d7836 */ /* 0x000fc40000000000 */
[----:B------:R-:W-:-:S03]  /*0250*/  IMAD.HI.U32 R3, R14, R6, RZ ;  /* 0x000000060e037227 */ /* 0x000fc600078e00ff */
[----:B------:R-:W-:Y:S01]  /*0260*/  IABS R18, R13 ;  /* 0x0000000d00127213 */ /* 0x000fe20000000000 */
[----:B------:R-:W-:Y:S01]  /*0270*/  IMAD.MOV R3, RZ, RZ, -R3 ;  /* 0x000000ffff037224 */ /* 0x000fe200078e0a03 */
[----:B------:R-:W-:Y:S01]  /*0280*/  ISETP.GE.AND P4, PT, R13, RZ, PT ;  /* 0x000000ff0d00720c */ /* 0x000fe20003f86270 */
[----:B0-----:R-:W-:Y:S02]  /*0290*/  VIADD R10, R11, 0xffffffff ;  /* 0xffffffff0b0a7836 */ /* 0x001fe40000000000 */
[----:B------:R-:W-:Y:S01]  /*02a0*/  IMAD R12, R5, R3, R6 ;  /* 0x00000003050c7224 */ /* 0x000fe200078e0206 */
[----:B-1----:R-:W-:Y:S01]  /*02b0*/  IADD3 R3, PT, PT, R15, 0xffffffe, RZ ;  /* 0x0ffffffe0f037810 */ /* 0x002fe20007ffe0ff */
[----:B--2---:R-:W-:Y:S01]  /*02c0*/  IMAD.MOV R17, RZ, RZ, -R7 ;  /* 0x000000ffff117224 */ /* 0x004fe200078e0a07 */
[----:B------:R-:W-:Y:S01]  /*02d0*/  IABS R19, R10 ;  /* 0x0000000a00137213 */ /* 0x000fe20000000000 */
[----:B------:R-:W-:Y:S01]  /*02e0*/  IMAD.HI.U32 R15, R14, R16, RZ ;  /* 0x000000100e0f7227 */ /* 0x000fe200078e00ff */
[----:B------:R-:W-:-:S02]  /*02f0*/  ISETP.GT.U32.AND P2, PT, R5, R12, PT ;  /* 0x0000000c0500720c */ /* 0x000fc40003f44070 */
[----:B------:R-:W0:Y:S01]  /*0300*/  F2I.FTZ.U32.TRUNC.NTZ R3, R3 ;  /* 0x0000000300037305 */ /* 0x000e22000021f000 */
[----:B------:R-:W-:Y:S02]  /*0310*/  IMAD R17, R17, R8, RZ ;  /* 0x0000000811117224 */ /* 0x000fe400078e02ff */
[----:B------:R-:W-:Y:S02]  /*0320*/  IMAD.MOV.U32 R6, RZ, RZ, RZ ;  /* 0x000000ffff067224 */ /* 0x000fe400078e00ff */
[----:B------:R-:W-:-:S04]  /*0330*/  IMAD.HI.U32 R14, R14, R18, RZ ;  /* 0x000000120e0e7227 */ /* 0x000fc800078e00ff */
[----:B------:R-:W-:Y:S02]  /*0340*/  IMAD.HI.U32 R7, R7, R17, R6 ;  /* 0x0000001107077227 */ /* 0x000fe400078e0006 */
[----:B------:R-:W-:Y:S02]  /*0350*/  @!P2 IADD3 R12, PT, PT, R12, -R5, RZ ;  /* 0x800000050c0ca210 */ /* 0x000fe40007ffe0ff */
[----:B------:R-:W-:Y:S02]  /*0360*/  IMAD.MOV R14, RZ, RZ, -R14 ;  /* 0x000000ffff0e7224 */ /* 0x000fe400078e0a0e */
[----:B------:R-:W-:Y:S01]  /*0370*/  IMAD.MOV.U32 R17, RZ, RZ, R19 ;  /* 0x000000ffff117224 */ /* 0x000fe200078e0013 */
[C---:B------:R-:W-:Y:S01]  /*0380*/  ISETP.GT.U32.AND P2, PT, R5.reuse, R12, PT ;  /* 0x0000000c0500720c */ /* 0x040fe20003f44070 */
[----:B------:R-:W-:Y:S02]  /*0390*/  IMAD.MOV R15, RZ, RZ, -R15 ;  /* 0x000000ffff0f7224 */ /* 0x000fe400078e0a0f */
[----:B------:R-:W-:-:S02]  /*03a0*/  IMAD R14, R5, R14, R18 ;  /* 0x0000000e050e7224 */ /* 0x000fc400078e0212 */
[----:B------:R-:W-:-:S03]  /*03b0*/  IMAD.HI.U32 R2, R7, R17, RZ ;  /* 0x0000001107027227 */ /* 0x000fc600078e00ff */
[C---:B------:R-:W-:Y:S01]  /*03c0*/  ISETP.GT.U32.AND P6, PT, R5.reuse, R14, PT ;  /* 0x0000000e0500720c */ /* 0x040fe20003fc4070 */
[C---:B------:R-:W-:Y:S02]  /*03d0*/  IMAD R6, R5.reuse, R15, R16 ;  /* 0x0000000f05067224 */ /* 0x040fe400078e0210 */
[----:B0-----:R-:W-:Y:S02]  /*03e0*/  IMAD.MOV R19, RZ, RZ, -R3 ;  /* 0x000000ffff137224 */ /* 0x001fe400078e0a03 */
[----:B------:R-:W-:Y:S01]  /*03f0*/  IMAD.MOV R2, RZ, RZ, -R2 ;  /* 0x000000ffff027224 */ /* 0x000fe200078e0a02 */
[----:B------:R-:W-:Y:S01]  /*0400*/  ISETP.GT.U32.AND P1, PT, R5, R6, PT ;  /* 0x000000060500720c */ /* 0x000fe20003f24070 */
[----:B------:R-:W-:Y:S02]  /*0410*/  IMAD.MOV.U32 R9, RZ, RZ, R19 ;  /* 0x000000ffff097224 */ /* 0x000fe400078e0013 */
[----:B------:R-:W-:Y:S02]  /*0420*/  IMAD R13, R8, R2, R17 ;  /* 0x00000002080d7224 */ /* 0x000fe400078e0211 */
[----:B------:R-:W-:-:S02]  /*0430*/  IMAD R9, R9, R8, RZ ;  /* 0x0000000809097224 */ /* 0x000fc400078e02ff */
[----:B------:R-:W-:Y:S01]  /*0440*/  IMAD.MOV.U32 R2, RZ, RZ, RZ ;  /* 0x000000ffff027224 */ /* 0x000fe200078e00ff */
[----:B------:R-:W-:Y:S01]  /*0450*/  ISETP.GT.U32.AND P3, PT, R8, R13, PT ;  /* 0x0000000d0800720c */ /* 0x000fe20003f64070 */
[----:B------:R-:W-:Y:S02]  /*0460*/  @!P6 IMAD.IADD R14, R14, 0x1, -R5 ;  /* 0x000000010e0ee824 */ /* 0x000fe400078e0a05 */
[----:B------:R-:W-:Y:S01]  /*0470*/  IMAD.HI.U32 R2, R3, R9, R2 ;  /* 0x0000000903027227 */ /* 0x000fe200078e0002 */
[----:B------:R-:W-:Y:S02]  /*0480*/  IABS R3, R11 ;  /* 0x0000000b00037213 */ /* 0x000fe40000000000 */
[----:B------:R-:W-:Y:S01]  /*0490*/  ISETP.GT.U32.AND P6, PT, R5, R14, PT ;  /* 0x0000000e0500720c */ /* 0x000fe20003fc4070 */
[----:B------:R-:W-:Y:S02]  /*04a0*/  VIADD R15, R11, 0x1 ;  /* 0x000000010b0f7836 */ /* 0x000fe40000000000 */
[----:B------:R-:W-:-:S02]  /*04b0*/  @!P1 IMAD.IADD R6, R6, 0x1, -R5 ;  /* 0x0000000106069824 */ /* 0x000fc400078e0a05 */
[----:B------:R-:W-:Y:S01]  /*04c0*/  IMAD.HI.U32 R7, R7, R3, RZ ;  /* 0x0000000307077227 */ /* 0x000fe200078e00ff */
[----:B------:R-:W-:Y:S02]  /*04d0*/  IABS R9, R15 ;  /* 0x0000000f00097213 */ /* 0x000fe40000000000 */
[----:B------:R-:W-:Y:S01]  /*04e0*/  ISETP.GT.U32.AND P1, PT, R5, R6, PT ;  /* 0x000000060500720c */ /* 0x000fe20003f24070 */
[----:B------:R-:W-:Y:S02]  /*04f0*/  @!P3 IMAD.IADD R13, R13, 0x1, -R8 ;  /* 0x000000010d0db824 */ /* 0x000fe400078e0a08 */
[----:B------:R-:W-:Y:S02]  /*0500*/  IMAD.MOV R7, RZ, RZ, -R7 ;  /* 0x000000ffff077224 */ /* 0x000fe400078e0a07 */
[----:B------:R-:W-:Y:S01]  /*0510*/  @!P2 IMAD.IADD R12, R12, 0x1, -R5 ;  /* 0x000000010c0ca824 */ /* 0x000fe200078e0a05 */
[----:B------:R-:W-:Y:S01]  /*0520*/  ISETP.GE.AND P2, PT, R11, RZ, PT ;  /* 0x000000ff0b00720c */ /* 0x000fe20003f46270 */
[----:B------:R-:W-:Y:S01]  /*0530*/  IMAD.HI.U32 R2, R2, R9, RZ ;  /* 0x0000000902027227 */ /* 0x000fe200078e00ff */
[----:B------:R-:W-:-:S03]  /*0540*/  ISETP.GT.U32.AND P3, PT, R8, R13, PT ;  /* 0x0000000d0800720c */ /* 0x000fc60003f64070 */
[----:B------:R-:W-:Y:S01]  /*0550*/  IMAD R11, R8, R7, R3 ;  /* 0x00000007080b7224 */ /* 0x000fe200078e0203 */
[----:B------:R-:W-:Y:S01]  /*0560*/  IADD3 R2, PT, PT, -R2, RZ, RZ ;  /* 0x000000ff02027210 */ /* 0x000fe20007ffe1ff */
[--C-:B------:R-:W-:Y:S01]  /*0570*/  @!P6 IMAD.IADD R14, R14, 0x1, -R5.reuse ;  /* 0x000000010e0ee824 */ /* 0x100fe200078e0a05 */
[----:B------:R-:W-:Y:S01]  /*0580*/  LOP3.LUT R3, RZ, R0, RZ, 0x33, !PT ;  /* 0x00000000ff037212 */ /* 0x000fe200078e33ff */
[----:B------:R-:W-:Y:S01]  /*0590*/  @!P0 IMAD.MOV R12, RZ, RZ, -R12 ;  /* 0x000000ffff0c8224 */ /* 0x000fe200078e0a0c */
[----:B------:R-:W-:Y:S01]  /*05a0*/  ISETP.GT.U32.AND P6, PT, R8, R11, PT ;  /* 0x0000000b0800720c */ /* 0x000fe20003fc4070 */
[----:B------:R-:W-:Y:S01]  /*05b0*/  @!P1 IMAD.IADD R6, R6, 0x1, -R5 ;  /* 0x0000000106069824 */ /* 0x000fe200078e0a05 */
[----:B------:R-:W-:Y:S01]  /*05c0*/  ISETP.GE.AND P0, PT, R10, RZ, PT ;  /* 0x000000ff0a00720c */ /* 0x000fe20003f06270 */
[----:B------:R-:W-:Y:S01]  /*05d0*/  IMAD R9, R8, R2, R9 ;  /* 0x0000000208097224 */ /* 0x000fe200078e0209 */
[----:B------:R-:W-:Y:S01]  /*05e0*/  ISETP.GE.AND P1, PT, R15, RZ, PT ;  /* 0x000000ff0f00720c */ /* 0x000fe20003f26270 */
[----:B------:R-:W-:Y:S01]  /*05f0*/  @!P5 IMAD.MOV R6, RZ, RZ, -R6 ;  /* 0x000000ffff06d224 */ /* 0x000fe200078e0a06 */
[----:B------:R-:W-:Y:S01]  /*0600*/  LOP3.LUT R15, RZ, R4, RZ, 0x33, !PT ;  /* 0x00000004ff0f7212 */ /* 0x000fe200078e33ff */
[----:B------:R-:W-:Y:S01]  /*0610*/  @!P4 IMAD.MOV R14, RZ, RZ, -R14 ;  /* 0x000000ffff0ec224 */ /* 0x000fe200078e0a0e */
[----:B------:R-:W-:Y:S01]  /*0620*/  ISETP.NE.AND P4, PT, R0, RZ, PT ;  /* 0x000000ff0000720c */ /* 0x000fe20003f85270 */
[----:B------:R-:W-:Y:S01]  /*0630*/  @!P3 IMAD.IADD R13, R13, 0x1, -R8 ;  /* 0x000000010d0db824 */ /* 0x000fe200078e0a08 */
[----:B------:R-:W-:-:S02]  /*0640*/  ISETP.GT.U32.AND P5, PT, R8, R9, PT ;  /* 0x000000090800720c */ /* 0x000fc40003fa4070 */
[----:B------:R-:W-:Y:S01]  /*0650*/  ISETP.NE.AND P3, PT, R4, RZ, PT ;  /* 0x000000ff0400720c */ /* 0x000fe20003f65270 */
[----:B------:R-:W-:Y:S01]  /*0660*/  @!P6 IMAD.IADD R11, R11, 0x1, -R8 ;  /* 0x000000010b0be824 */ /* 0x000fe200078e0a08 */
[C---:B------:R-:W-:Y:S01]  /*0670*/  SEL R4, R3.reuse, R6, !P4 ;  /* 0x0000000603047207 */ /* 0x040fe20006000000 */
[----:B------:R-:W-:Y:S01]  /*0680*/  @!P0 IMAD.MOV R13, RZ, RZ, -R13 ;  /* 0x000000ffff0d8224 */ /* 0x000fe200078e0a0d */
[C---:B------:R-:W-:Y:S02]  /*0690*/  SEL R6, R3.reuse, R12, !P4 ;  /* 0x0000000c03067207 */ /* 0x040fe40006000000 */
[----:B------:R-:W-:Y:S01]  /*06a0*/  SEL R3, R3, R14, !P4 ;  /* 0x0000000e03037207 */ /* 0x000fe20006000000 */
[----:B------:R-:W-:Y:S01]  /*06b0*/  IMAD R7, R4, UR4, RZ ;  /* 0x0000000404077c24 */ /* 0x000fe2000f8e02ff */
[----:B------:R-:W-:Y:S01]  /*06c0*/  ISETP.GT.U32.AND P4, PT, R8, R11, PT ;  /* 0x0000000b0800720c */ /* 0x000fe20003f84070 */
[----:B------:R-:W-:Y:S01]  /*06d0*/  IMAD.WIDE.U32 R4, R4, UR5, RZ ;  /* 0x0000000504047c25 */ /* 0x000fe2000f8e00ff */
[----:B------:R-:W-:-:S02]  /*06e0*/  SEL R23, R15, R13, !P3 ;  /* 0x0000000d0f177207 */ /* 0x000fc40005800000 */
[----:B------:R-:W-:Y:S01]  /*06f0*/  SHF.R.S32.HI R2, RZ, 0x1f, R6 ;  /* 0x0000001fff027819 */ /* 0x000fe20000011406 */
[----:B------:R-:W-:Y:S01]  /*0700*/  @!P5 IMAD.IADD R9, R9, 0x1, -R8 ;  /* 0x000000010909d824 */ /* 0x000fe200078e0a08 */
[----:B------:R-:W-:Y:S01]  /*0710*/  IADD3 R0, PT, PT, R5, R7, RZ ;  /* 0x0000000705007210 */ /* 0x000fe20007ffe0ff */
[C---:B------:R-:W-:Y:S01]  /*0720*/  IMAD R13, R6.reuse, UR4, RZ ;  /* 0x00000004060d7c24 */ /* 0x040fe2000f8e02ff */
[----:B------:R-:W-:Y:S01]  /*0730*/  SHF.R.S32.HI R10, RZ, 0x1f, R23 ;  /* 0x0000001fff0a7819 */ /* 0x000fe20000011417 */
[----:B------:R-:W-:Y:S01]  /*0740*/  IMAD.WIDE.U32 R6, R6, UR5, RZ ;  /* 0x0000000506067c25 */ /* 0x000fe2000f8e00ff */
[----:B------:R-:W-:Y:S02]  /*0750*/  IADD3 R5, P5, PT, R23, R4, RZ ;  /* 0x0000000417057210 */ /* 0x000fe40007fbe0ff */
[----:B------:R-:W-:Y:S01]  /*0760*/  ISETP.GT.U32.AND P0, PT, R8, R9, PT ;  /* 0x000000090800720c */ /* 0x000fe20003f04070 */
[----:B------:R-:W-:Y:S02]  /*0770*/  IMAD R17, R2, UR5, R13 ;  /* 0x0000000502117c24 */ /* 0x000fe4000f8e020d */
[----:B------:R-:W-:Y:S01]  /*0780*/  IMAD.X R12, R10, 0x1, R0, P5 ;  /* 0x000000010a0c7824 */ /* 0x000fe200028e0600 */
[----:B----4-:R-:W-:Y:S01]  /*0790*/  LEA R20, P5, R5, UR8, 0x2 ;  /* 0x0000000805147c11 */ /* 0x010fe2000f8a10ff */
[----:B------:R-:W-:-:S02]  /*07a0*/  IMAD R19, R3, UR4, RZ ;  /* 0x0000000403137c24 */ /* 0x000fc4000f8e02ff */
[----:B------:R-:W-:Y:S01]  /*07b0*/  @!P4 IMAD.IADD R11, R11, 0x1, -R8 ;  /* 0x000000010b0bc824 */ /* 0x000fe200078e0a08 */
[----:B------:R-:W-:Y:S01]  /*07c0*/  LEA.HI.X R21, R5, UR9, R12, 0x2, P5 ;  /* 0x0000000905157c11 */ /* 0x000fe2000a8f140c */
[----:B------:R-:W-:Y:S01]  /*07d0*/  IMAD.WIDE.U32 R2, R3, UR5, RZ ;  /* 0x0000000503027c25 */ /* 0x000fe2000f8e00ff */
[----:B------:R-:W-:Y:S01]  /*07e0*/  IADD3 R13, P4, PT, R23, R6, RZ ;  /* 0x00000006170d7210 */ /* 0x000fe20007f9e0ff */
[----:B------:R-:W0:Y:S02]  /*07f0*/  LDCU.64 UR4, c[0x0][0x388] ;  /* 0x00007100ff0477ac */ /* 0x000e240008000a00 */
[----:B------:R-:W-:Y:S01]  /*0800*/  IMAD.IADD R5, R7, 0x1, R17 ;  /* 0x0000000107057824 */ /* 0x000fe200078e0211 */
[----:B------:R-:W-:Y:S01]  /*0810*/  IADD3 R7, P5, PT, R23, R2, RZ ;  /* 0x0000000217077210 */ /* 0x000fe20007fbe0ff */
[----:B------:R-:W-:Y:S02]  /*0820*/  IMAD.MOV.U32 R14, RZ, RZ, R11 ;  /* 0x000000ffff0e7224 */ /* 0x000fe400078e000b */
[----:B------:R-:W-:-:S02]  /*0830*/  IMAD.IADD R3, R3, 0x1, R19 ;  /* 0x0000000103037824 */ /* 0x000fc400078e0213 */
[C---:B------:R-:W-:Y:S01]  /*0840*/  IMAD.X R18, R10.reuse, 0x1, R5, P4 ;  /* 0x000000010a127824 */ /* 0x040fe200020e0605 */
[----:B------:R-:W-:Y:S01]  /*0850*/  LEA R16, P4, R13, UR8, 0x2 ;  /* 0x000000080d107c11 */ /* 0x000fe2000f8810ff */
[----:B------:R-:W-:Y:S01]  /*0860*/  IMAD.X R12, R10, 0x1, R3, P5 ;  /* 0x000000010a0c7824 */ /* 0x000fe200028e0603 */
[----:B------:R-:W-:Y:S01]  /*0870*/  @!P2 IADD3 R14, PT, PT, -R14, RZ, RZ ;  /* 0x000000ff0e0ea210 */ /* 0x000fe20007ffe1ff */
[----:B------:R-:W-:Y:S01]  /*0880*/  @!P0 IMAD.IADD R9, R9, 0x1, -R8 ;  /* 0x0000000109098824 */ /* 0x000fe200078e0a08 */
[----:B------:R-:W-:Y:S02]  /*0890*/  LEA R10, P5, R7, UR8, 0x2 ;  /* 0x00000008070a7c11 */ /* 0x000fe4000f8a10ff */
[----:B------:R-:W-:Y:S02]  /*08a0*/  LEA.HI.X R17, R13, UR9, R18, 0x2, P4 ;  /* 0x000000090d117c11 */ /* 0x000fe4000a0f1412 */
[----:B------:R-:W-:Y:S02]  /*08b0*/  SEL R13, R15, R14, !P3 ;  /* 0x0000000e0f0d7207 */ /* 0x000fe40005800000 */
[----:B------:R-:W-:Y:S01]  /*08c0*/  LEA.HI.X R11, R7, UR9, R12, 0x2, P5 ;  /* 0x00000009070b7c11 */ /* 0x000fe2000a8f140c */
[----:B------:R-:W2:Y:S01]  /*08d0*/  LDG.E R16, desc[UR6][R16.64] ;  /* 0x0000000610107981 */ /* 0x000ea2000c1e1900 */
[----:B------:R-:W-:-:S02]  /*08e0*/  SHF.R.S32.HI R18, RZ, 0x1f, R13 ;  /* 0x0000001fff127819 */ /* 0x000fc4000001140d */
[----:B------:R-:W-:Y:S01]  /*08f0*/  IADD3 R7, P0, PT, R13, R6, RZ ;  /* 0x000000060d077210 */ /* 0x000fe20007f1e0ff */
[----:B------:R1:W3:Y:S01]  /*0900*/  LDG.E R12, desc[UR6][R20.64] ;  /* 0x00000006140c7981 */ /* 0x0002e2000c1e1900 */
[----:B------:R-:W-:Y:S02]  /*0910*/  @!P1 IMAD.MOV R9, RZ, RZ, -R9 ;  /* 0x000000ffff099224 */ /* 0x000fe400078e0a09 */
[----:B------:R-:W-:Y:S01]  /*0920*/  LEA R14, P1, R7, UR8, 0x2 ;  /* 0x00000008070e7c11 */ /* 0x000fe2000f8210ff */
[C---:B------:R-:W-:Y:S01]  /*0930*/  IMAD.X R8, R18.reuse, 0x1, R5, P0 ;  /* 0x0000000112087824 */ /* 0x040fe200000e0605 */
[----:B------:R-:W-:Y:S01]  /*0940*/  IADD3 R22, P0, PT, R13, R2, RZ ;  /* 0x000000020d167210 */ /* 0x000fe20007f1e0ff */
[----:B------:R4:W5:Y:S01]  /*0950*/  LDG.E R19, desc[UR6][R10.64] ;  /* 0x000000060a137981 */ /* 0x000962000c1e1900 */
[----:B-1----:R-:W-:Y:S02]  /*0960*/  SEL R21, R15, R9, !P3 ;  /* 0x000000090f157207 */ /* 0x002fe40005800000 */
[----:B------:R-:W-:Y:S01]  /*0970*/  LEA.HI.X R15, R7, UR9, R8, 0x2, P1 ;  /* 0x00000009070f7c11 */ /* 0x000fe200088f1408 */
[----:B------:R-:W-:Y:S01]  /*0980*/  IMAD.X R9, R18, 0x1, R3, P0 ;  /* 0x0000000112097824 */ /* 0x000fe200000e0603 */
[----:B------:R-:W-:-:S02]  /*0990*/  LEA R8, P0, R22, UR8, 0x2 ;  /* 0x0000000816087c11 */ /* 0x000fc4000f8010ff */
[----:B------:R-:W-:Y:S01]  /*09a0*/  IADD3 R7, P1, PT, R21, R6, RZ ;  /* 0x0000000615077210 */ /* 0x000fe20007f3e0ff */
[----:B------:R-:W5:Y:S01]  /*09b0*/  LDG.E R14, desc[UR6][R14.64] ;  /* 0x000000060e0e7981 */ /* 0x000f62000c1e1900 */
[----:B------:R-:W-:Y:S02]  /*09c0*/  SHF.R.S32.HI R20, RZ, 0x1f, R21 ;  /* 0x0000001fff147819 */ /* 0x000fe40000011415 */
[----:B------:R-:W-:Y:S02]  /*09d0*/  LEA.HI.X R9, R22, UR9, R9, 0x2, P0 ;  /* 0x0000000916097c11 */ /* 0x000fe400080f1409 */
[----:B------:R-:W-:Y:S01]  /*09e0*/  LEA R6, P0, R7, UR8, 0x2 ;  /* 0x0000000807067c11 */ /* 0x000fe2000f8010ff */
[C---:B----4-:R-:W-:Y:S01]  /*09f0*/  IMAD.X R10, R20.reuse, 0x1, R5, P1 ;  /* 0x00000001140a7824 */ /* 0x050fe200008e0605 */
[----:B------:R-:W-:Y:S01]  /*0a00*/  IADD3 R11, P2, PT, R21, R4, RZ ;  /* 0x00000004150b7210 */ /* 0x000fe20007f5e0ff */
[----:B------:R1:W4:Y:S03]  /*0a10*/  LDG.E R8, desc[UR6][R8.64] ;  /* 0x0000000608087981 */ /* 0x000326000c1e1900 */
[----:B------:R-:W-:Y:S01]  /*0a20*/  LEA.HI.X R7, R7, UR9, R10, 0x2, P0 ;  /* 0x0000000907077c11 */ /* 0x000fe200080f140a */
[----:B------:R-:W-:Y:S01]  /*0a30*/  IMAD.X R22, R20, 0x1, R0, P2 ;  /* 0x0000000114167824 */ /* 0x000fe200010e0600 */
[----:B------:R-:W-:-:S02]  /*0a40*/  LEA R10, P0, R11, UR8, 0x2 ;  /* 0x000000080b0a7c11 */ /* 0x000fc4000f8010ff */
[----:B------:R-:W-:Y:S01]  /*0a50*/  IADD3 R2, P1, PT, R21, R2, RZ ;  /* 0x0000000215027210 */ /* 0x000fe20007f3e0ff */
[----:B------:R-:W4:Y:S01]  /*0a60*/  LDG.E R6, desc[UR6][R6.64] ;  /* 0x0000000606067981 */ /* 0x000f22000c1e1900 */
[----:B------:R-:W-:-:S03]  /*0a70*/  LEA.HI.X R11, R11, UR9, R22, 0x2, P0 ;  /* 0x000000090b0b7c11 */ /* 0x000fc600080f1416 */
[----:B------:R-:W-:Y:S01]  /*0a80*/  IMAD.X R3, R20, 0x1, R3, P1 ;  /* 0x0000000114037824 */ /* 0x000fe200008e0603 */
[C---:B------:R-:W-:Y:S01]  /*0a90*/  LEA R20, P0, R2.reuse, UR8, 0x2 ;  /* 0x0000000802147c11 */ /* 0x040fe2000f8010ff */
[----:B------:R0:W4:Y:S03]  /*0aa0*/  LDG.E R10, desc[UR6][R10.64] ;  /* 0x000000060a0a7981 */ /* 0x000126000c1e1900 */
[----:B------:R-:W-:-:S05]  /*0ab0*/  LEA.HI.X R21, R2, UR9, R3, 0x2, P0 ;  /* 0x0000000902157c11 */ /* 0x000fca00080f1403 */
[----:B------:R-:W4:Y:S01]  /*0ac0*/  LDG.E R2, desc[UR6][R20.64] ;  /* 0x0000000614027981 */ /* 0x000f22000c1e1900 */
[----:B------:R-:W-:-:S05]  /*0ad0*/  IADD3 R4, P0, PT, R13, R4, RZ ;  /* 0x000000040d047210 */ /* 0x000fca0007f1e0ff */
[----:B------:R-:W-:Y:S02]  /*0ae0*/  IMAD.X R5, R18, 0x1, R0, P0 ;  /* 0x0000000112057824 */ /* 0x000fe400000e0600 */
[----:B------:R-:W-:-:S03]  /*0af0*/  IMAD.SHL.U32 R3, R4, 0x4, RZ ;  /* 0x0000000404037824 */ /* 0x000fc600078e00ff */
[----:B------:R-:W-:Y:S02]  /*0b00*/  SHF.L.U64.HI R0, R4, 0x2, R5 ;  /* 0x0000000204007819 */ /* 0x000fe40000010205 */
[----:B------:R-:W-:-:S04]  /*0b10*/  IADD3 R4, P0, PT, R3, UR8, RZ ;  /* 0x0000000803047c10 */ /* 0x000fc8000ff1e0ff */
[----:B------:R-:W-:-:S05]  /*0b20*/  IADD3.X R5, PT, PT, R0, UR9, RZ, P0, !PT ;  /* 0x0000000900057c10 */ /* 0x000fca00087fe4ff */
[----:B------:R5:W4:Y:S01]  /*0b30*/  LDG.E R4, desc[UR6][R4.64] ;  /* 0x0000000604047981 */ /* 0x000b22000c1e1900 */
[----:B-1----:R-:W-:Y:S02]  /*0b40*/  HFMA2 R9, -RZ, RZ, 0, 1.1920928955078125e-07 ;  /* 0x00000002ff097431 */ /* 0x002fe400000001ff */
[----:B0-----:R-:W-:Y:S01]  /*0b50*/  IMAD.MOV.U32 R11, RZ, RZ, 0x2 ;  /* 0x00000002ff0b7424 */ /* 0x001fe200078e00ff */
[C---:B--2---:R-:W-:Y:S02]  /*0b60*/  ISETP.NE.AND P2, PT, R16.reuse, 0x1, PT ;  /* 0x000000011000780c */ /* 0x044fe40003f45270 */
[----:B------:R-:W-:Y:S02]  /*0b70*/  ISETP.NE.AND P3, PT, R16, 0x2, PT ;  /* 0x000000021000780c */ /* 0x000fe40003f65270 */
[C---:B---3--:R-:W-:Y:S02]  /*0b80*/  ISETP.NE.AND P4, PT, R12.reuse, 0x1, PT ;  /* 0x000000010c00780c */ /* 0x048fe40003f85270 */
[----:B------:R-:W-:-:S02]  /*0b90*/  ISETP.NE.AND P5, PT, R12, 0x2, PT ;  /* 0x000000020c00780c */ /* 0x000fc40003fa5270 */
[----:B------:R-:W-:Y:S02]  /*0ba0*/  SEL R7, RZ, 0x1, P4 ;  /* 0x00000001ff077807 */ /* 0x000fe40002000000 */
[C---:B-----5:R-:W-:Y:S02]  /*0bb0*/  ISETP.NE.AND P1, PT, R19.reuse, 0x1, PT ;  /* 0x000000011300780c */ /* 0x060fe40003f25270 */
[----:B------:R-:W-:Y:S02]  /*0bc0*/  SEL R5, RZ, 0x1, P5 ;  /* 0x00000001ff057807 */ /* 0x000fe40002800000 */
[----:B------:R-:W-:-:S03]  /*0bd0*/  ISETP.NE.AND P0, PT, R19, 0x2, PT ;  /* 0x000000021300780c */ /* 0x000fc60003f05270 */
[----:B------:R-:W-:Y:S02]  /*0be0*/  @P4 IMAD.MOV R9, RZ, RZ, 0x1 ;  /* 0x00000001ff094424 */ /* 0x000fe400078e02ff */
[----:B------:R-:W-:Y:S02]  /*0bf0*/  @P5 IMAD.MOV R11, RZ, RZ, 0x1 ;  /* 0x00000001ff0b5424 */ /* 0x000fe400078e02ff */
[----:B------:R-:W-:Y:S01]  /*0c00*/  @P2 IMAD.MOV R9, RZ, RZ, R7 ;  /* 0x000000ffff092224 */ /* 0x000fe200078e0207 */
[C---:B------:R-:W-:Y:S01]  /*0c10*/  ISETP.NE.AND P2, PT, R14.reuse, 0x1, PT ;  /* 0x000000010e00780c */ /* 0x040fe20003f45270 */
[----:B------:R-:W-:Y:S01]  /*0c20*/  @P3 IMAD.MOV R11, RZ, RZ, R5 ;  /* 0x000000ffff0b3224 */ /* 0x000fe200078e0205 */
[----:B------:R-:W-:Y:S01]  /*0c30*/  ISETP.NE.AND P3, PT, R14, 0x2, PT ;  /* 0x000000020e00780c */ /* 0x000fe20003f65270 */
[C---:B------:R-:W-:Y:S01]  /*0c40*/  VIADD R5, R9.reuse, 0x1 ;  /* 0x0000000109057836 */ /* 0x040fe20000000000 */
[----:B------:R-:W-:Y:S01]  /*0c50*/  @P1 IADD3 R5, PT, PT, R9, RZ, RZ ;  /* 0x000000ff09051210 */ /* 0x000fe20007ffe0ff */
[----:B------:R-:W-:-:S02]  /*0c60*/  VIADD R7, R11, 0x1 ;  /* 0x000000010b077836 */ /* 0x000fc40000000000 */
[----:B------:R-:W-:Y:S01]  /*0c70*/  @P0 IMAD.MOV R7, RZ, RZ, R11 ;  /* 0x000000ffff070224 */ /* 0x000fe200078e020b */
[C---:B----4-:R-:W-:Y:S02]  /*0c80*/  ISETP.NE.AND P4, PT, R8.reuse, 0x1, PT ;  /* 0x000000010800780c */ /* 0x050fe40003f85270 */
[----:B------:R-:W-:Y:S01]  /*0c90*/  ISETP.NE.AND P5, PT, R8, 0x2, PT ;  /* 0x000000020800780c */ /* 0x000fe20003fa5270 */
[----:B------:R-:W-:Y:S02]  /*0ca0*/  VIADD R9, R5, 0x1 ;  /* 0x0000000105097836 */ /* 0x000fe40000000000 */
[----:B------:R-:W-:Y:S01]  /*0cb0*/  VIADD R11, R7, 0x1 ;  /* 0x00000001070b7836 */ /* 0x000fe20000000000 */
[----:B------:R-:W-:Y:S01]  /*0cc0*/  ISETP.GT.AND P0, PT, R14, RZ, PT ;  /* 0x000000ff0e00720c */ /* 0x000fe20003f04270 */
[----:B------:R-:W-:Y:S01]  /*0cd0*/  @P2 IMAD.MOV R9, RZ, RZ, R5 ;  /* 0x000000ffff092224 */ /* 0x000fe200078e0205 */
[C---:B------:R-:W-:Y:S01]  /*0ce0*/  ISETP.NE.AND P2, PT, R6.reuse, 0x1, PT ;  /* 0x000000010600780c */ /* 0x040fe20003f45270 */
[----:B------:R-:W-:Y:S01]  /*0cf0*/  @P3 IMAD.MOV R11, RZ, RZ, R7 ;  /* 0x000000ffff0b3224 */ /* 0x000fe200078e0207 */
[----:B------:R-:W-:Y:S01]  /*0d00*/  ISETP.NE.AND P3, PT, R6, 0x2, PT ;  /* 0x000000020600780c */ /* 0x000fe20003f65270 */
[----:B------:R-:W-:Y:S01]  /*0d10*/  VIADD R7, R9, 0x1 ;  /* 0x0000000109077836 */ /* 0x000fe20000000000 */
[----:B------:R-:W-:Y:S01]  /*0d20*/  ISETP.GT.AND P1, PT, R12, RZ, PT ;  /* 0x000000ff0c00720c */ /* 0x000fe20003f24270 */
[----:B------:R-:W-:Y:S01]  /*0d30*/  VIADD R12, R11, 0x1 ;  /* 0x000000010b0c7836 */ /* 0x000fe20000000000 */
[----:B------:R-:W-:Y:S01]  /*0d40*/  @P4 IADD3 R7, PT, PT, R9, RZ, RZ ;  /* 0x000000ff09074210 */ /* 0x000fe20007ffe0ff */
[----:B------:R-:W-:Y:S01]  /*0d50*/  @P5 IMAD.MOV R12, RZ, RZ, R11 ;  /* 0x000000ffff0c5224 */ /* 0x000fe200078e020b */
[----:B------:R-:W-:-:S02]  /*0d60*/  ISETP.NE.AND P4, PT, R10, 0x2, PT ;  /* 0x000000020a00780c */ /* 0x000fc40003f85270 */
[----:B------:R-:W-:Y:S01]  /*0d70*/  ISETP.NE.AND P5, PT, R10, 0x1, PT ;  /* 0x000000010a00780c */ /* 0x000fe20003fa5270 */
[----:B------:R-:W-:Y:S01]  /*0d80*/  IMAD.MOV.U32 R6, RZ, RZ, 0x2 ;  /* 0x00000002ff067424 */ /* 0x000fe200078e00ff */
[----:B------:R-:W-:Y:S01]  /*0d90*/  SEL R5, RZ, 0x1, !P0 ;  /* 0x00000001ff057807 */ /* 0x000fe20004000000 */
[----:B------:R-:W-:Y:S02]  /*0da0*/  VIADD R9, R7, 0x1 ;  /* 0x0000000107097836 */ /* 0x000fe40000000000 */
[C---:B------:R-:W-:Y:S01]  /*0db0*/  VIADD R11, R12.reuse, 0x1 ;  /* 0x000000010c0b7836 */ /* 0x040fe20000000000 */
[----:B------:R-:W-:Y:S01]  /*0dc0*/  @P3 IADD3 R11, PT, PT, R12, RZ, RZ ;  /* 0x000000ff0c0b3210 */ /* 0x000fe20007ffe0ff */
[----:B------:R-:W-:Y:S01]  /*0dd0*/  @!P0 IMAD.MOV R6, RZ, RZ, 0x1 ;  /* 0x00000001ff068424 */ /* 0x000fe200078e02ff */
[----:B------:R-:W-:Y:S01]  /*0de0*/  ISETP.GT.AND P0, PT, R8, RZ, PT ;  /* 0x000000ff0800720c */ /* 0x000fe20003f04270 */
[----:B------:R-:W-:Y:S01]  /*0df0*/  @P2 IMAD.MOV R9, RZ, RZ, R7 ;  /* 0x000000ffff092224 */ /* 0x000fe200078e0207 */
[----:B------:R-:W-:-:S02]  /*0e00*/  ISETP.NE.AND P2, PT, R2, 0x1, PT ;  /* 0x000000010200780c */ /* 0x000fc40003f45270 */
[----:B------:R-:W-:Y:S01]  /*0e10*/  ISETP.NE.AND P3, PT, R2, 0x2, PT ;  /* 0x000000020200780c */ /* 0x000fe20003f65270 */
[----:B------:R-:W-:Y:S01]  /*0e20*/  @!P1 IMAD.MOV R6, RZ, RZ, R5 ;  /* 0x000000ffff069224 */ /* 0x000fe200078e0205 */
[----:B------:R-:W-:Y:S01]  /*0e30*/  ISETP.GT.AND P1, PT, R10, RZ, PT ;  /* 0x000000ff0a00720c */ /* 0x000fe20003f24270 */
[----:B------:R-:W-:Y:S02]  /*0e40*/  VIADD R12, R11, 0x1 ;  /* 0x000000010b0c7836 */ /* 0x000fe40000000000 */
[----:B------:R-:W-:Y:S02]  /*0e50*/  VIADD R8, R9, 0x1 ;  /* 0x0000000109087836 */ /* 0x000fe40000000000 */
[----:B------:R-:W-:Y:S02]  /*0e60*/  @P4 IMAD.MOV R12, RZ, RZ, R11 ;  /* 0x000000ffff0c4224 */ /* 0x000fe400078e020b */
[----:B------:R-:W-:Y:S02]  /*0e70*/  @P5 IMAD.MOV R8, RZ, RZ, R9 ;  /* 0x000000ffff085224 */ /* 0x000fe400078e0209 */
[----:B------:R-:W-:Y:S01]  /*0e80*/  VIADD R7, R6, 0x1 ;  /* 0x0000000106077836 */ /* 0x000fe20000000000 */
[----:B------:R-:W-:Y:S01]  /*0e90*/  IADD3 R5, PT, PT, R12, 0x1, RZ ;  /* 0x000000010c057810 */ /* 0x000fe20007ffe0ff */
[----:B------:R-:W-:-:S02]  /*0ea0*/  VIADD R2, R8, 0x1 ;  /* 0x0000000108027836 */ /* 0x000fc40000000000 */
[----:B------:R-:W-:Y:S02]  /*0eb0*/  @!P0 IMAD.MOV R7, RZ, RZ, R6 ;  /* 0x000000ffff078224 */ /* 0x000fe400078e0206 */
[----:B------:R-:W-:Y:S02]  /*0ec0*/  @P2 IMAD.MOV R2, RZ, RZ, R8 ;  /* 0x000000ffff022224 */ /* 0x000fe400078e0208 */
[----:B------:R-:W-:Y:S02]  /*0ed0*/  @P3 IMAD.MOV R5, RZ, RZ, R12 ;  /* 0x000000ffff053224 */ /* 0x000fe400078e020c */
[----:B------:R-:W-:Y:S02]  /*0ee0*/  VIADD R6, R7, 0x1 ;  /* 0x0000000107067836 */ /* 0x000fe40000000000 */
[----:B------:R-:W-:Y:S02]  /*0ef0*/  IMAD.IADD R2, R2, 0x1, R5 ;  /* 0x0000000102027824 */ /* 0x000fe400078e0205 */
[----:B------:R-:W-:-:S03]  /*0f00*/  @!P1 IMAD.MOV R6, RZ, RZ, R7 ;  /* 0x000000ffff069224 */ /* 0x000fc600078e0207 */
[----:B------:R-:W-:Y:S02]  /*0f10*/  ISETP.NE.AND P3, PT, R2, 0x3, PT ;  /* 0x000000030200780c */ /* 0x000fe40003f65270 */
[----:B------:R-:W-:Y:S01]  /*0f20*/  ISETP.NE.AND P2, PT, R6, 0x1, PT ;  /* 0x000000010600780c */ /* 0x000fe20003f45270 */
[----:B------:R-:W-:Y:S01]  /*0f30*/  IMAD.MOV.U32 R6, RZ, RZ, 0x2 ;  /* 0x00000002ff067424 */ /* 0x000fe200078e00ff */
[----:B------:R-:W-:Y:S02]  /*0f40*/  ISETP.GT.U32.AND P1, PT, R5, 0x1, PT ;  /* 0x000000010500780c */ /* 0x000fe40003f24070 */
[----:B------:R-:W-:Y:S02]  /*0f50*/  ISETP.GT.U32.AND P0, PT, R2, 0x3, PT ;  /* 0x000000030200780c */ /* 0x000fe40003f04070 */
[C---:B------:R-:W-:Y:S02]  /*0f60*/  SEL R5, R4.reuse, RZ, P2 ;  /* 0x000000ff04057207 */ /* 0x040fe40001000000 */
[----:B------:R-:W-:-:S02]  /*0f70*/  ISETP.NE.AND P2, PT, R4, RZ, PT ;  /* 0x000000ff0400720c */ /* 0x000fc40003f45270 */
[----:B------:R-:W-:Y:S02]  /*0f80*/  IADD3 R2, P4, PT, R3, UR4, RZ ;  /* 0x0000000403027c10 */ /* 0x000fe4000ff9e0ff */
[----:B------:R-:W-:Y:S02]  /*0f90*/  SEL R4, R6, 0x1, P1 ;  /* 0x0000000106047807 */ /* 0x000fe40000800000 */
[----:B------:R-:W-:Y:S02]  /*0fa0*/  SEL R5, R5, RZ, !P0 ;  /* 0x000000ff05057207 */ /* 0x000fe40004000000 */
[----:B------:R-:W-:Y:S02]  /*0fb0*/  IADD3.X R3, PT, PT, R0, UR5, RZ, P4, !PT ;  /* 0x0000000500037c10 */ /* 0x000fe4000a7fe4ff */
[----:B------:R-:W-:-:S05]  /*0fc0*/  @!P3 SEL R5, R4, R5, !P2 ;  /* 0x000000050405b207 */ /* 0x000fca0005000000 */
[----:B------:R-:W-:Y:S01]  /*0fd0*/  STG.E desc[UR6][R2.64], R5 ;  /* 0x0000000502007986 */ /* 0x000fe2000c101906 */
[----:B------:R-:W-:Y:S05]  /*0fe0*/  EXIT ;  /* 0x000000000000794d */ /* 0x000fea0003800000 */
.L_x_0:
[----:B------:R-:W-:-:S00]  /*0ff0*/  BRA `(.L_x_0) ;  /* 0xfffffffc00fc7947 */ /* 0x000fc0000383ffff */
[----:B------:R-:W-:-:S00]  /*1000*/  NOP ;  /* 0x0000000000007918 */ /* 0x000fc00000000000 */
[----:B------:R-:W-:-:S00]  /*1010*/  NOP ;  /* 0x0000000000007918 */ /* 0x000fc00000000000 */
[----:B------:R-:W-:-:S00]  /*1020*/  NOP ;  /* 0x0000000000007918 */ /* 0x000fc00000000000 */
[----:B------:R-:W-:-:S00]  /*1030*/  NOP ;  /* 0x0000000000007918 */ /* 0x000fc00000000000 */
[----:B------:R-:W-:-:S00]  /*1040*/  NOP ;  /* 0x0000000000007918 */ /* 0x000fc00000000000 */
[----:B------:R-:W-:-:S00]  /*1050*/  NOP ;  /* 0x0000000000007918 */ /* 0x000fc00000000000 */
[----:B------:R-:W-:-:S00]  /*1060*/  NOP ;  /* 0x0000000000007918 */ /* 0x000fc00000000000 */
[----:B------:R-:W-:-:S00]  /*1070*/  NOP ;  /* 0x0000000000007918 */ /* 0x000fc00000000000 */
.L_x_2:


//--------------------- .text._Z11init_kernelPii  --------------------------
	.section	.text._Z11init_kernelPii,"ax",@progbits
	.align	128
        .global         _Z11init_kernelPii
        .type           _Z11init_kernelPii,@function
        .size           _Z11init_kernelPii,(.L_x_3 - _Z11init_kernelPii)
        .other          _Z11init_kernelPii,@"STO_CUDA_ENTRY STV_DEFAULT"
_Z11init_kernelPii:
.text._Z11init_kernelPii:
[----:B------:R-:W-:Y:S01]  /*0000*/  LDC R1, c[0x0][0x37c] ;  /* 0x0000df00ff017b82 */ /* 0x000fe20000000800 */
[----:B------:R-:W0:Y:S07]  /*0010*/  S2R R5, SR_TID.Y ;  /* 0x0000000000057919 */ /* 0x000e2e0000002200 */
[----:B------:R-:W-:Y:S01]  /*0020*/  S2UR UR6, SR_CTAID.X ;  /* 0x00000000000679c3 */ /* 0x000fe20000002500 */
[----:B------:R-:W1:Y:S01]  /*0030*/  LDCU UR5, c[0x0][0x388] ;  /* 0x00007100ff0577ac */ /* 0x000e620008000800 */
[----:B------:R-:W-:Y:S01]  /*0040*/  HFMA2 R2, -RZ, RZ, 1.107421875, -15096 ;  /* 0x3c6ef35fff027431 */ /* 0x000fe200000001ff */
[----:B------:R-:W0:Y:S01]  /*0050*/  S2R R8, SR_TID.X ;  /* 0x0000000000087919 */ /* 0x000e220000002100 */
[----:B------:R-:W-:Y:S01]  /*0060*/  MOV R3, 0x0 ;  /* 0x0000000000037802 */ /* 0x000fe20000000f00 */
[----:B------:R-:W2:Y:S03]  /*0070*/  LDCU.64 UR8, c[0x0][0x380] ;  /* 0x00007000ff0877ac */ /* 0x000ea60008000a00 */
[----:B------:R-:W1:Y:S08]  /*0080*/  S2UR UR4, SR_CTAID.Y ;  /* 0x00000000000479c3 */ /* 0x000e700000002600 */
[----:B------:R-:W3:Y:S01]  /*0090*/  LDC R0, c[0x0][0x360] ;  /* 0x0000d800ff007b82 */ /* 0x000ee20000000800 */
[----:B-1----:R-:W-:Y:S01]  /*00a0*/  UIMAD UR4, UR4, UR5, URZ ;  /* 0x00000005040472a4 */ /* 0x002fe2000f8e02ff */
[----:B0-----:R-:W-:-:S03]  /*00b0*/  IADD3 R5, PT, PT, R8, UR6, R5 ;  /* 0x0000000608057c10 */ /* 0x001fc6000fffe005 */
[----:B------:R-:W-:Y:S02]  /*00c0*/  USHF.R.U32.HI UR4, URZ, 0x2, UR4 ;  /* 0x00000002ff047899 */ /* 0x000fe40008011604 */
[----:B------:R-:W-:-:S04]  /*00d0*/  IMAD.WIDE.U32 R2, R5, 0x19660d, R2 ;  /* 0x0019660d05027825 */ /* 0x000fc800078e0002 */
[----:B---3--:R-:W-:Y:S01]  /*00e0*/  IMAD R0, R0, UR6, RZ ;  /* 0x0000000600007c24 */ /* 0x008fe2000f8e02ff */
[----:B------:R-:W0:Y:S01]  /*00f0*/  LDCU.64 UR6, c[0x0][0x358] ;  /* 0x00006b00ff0677ac */ /* 0x000e220008000a00 */
[----:B------:R-:W-:-:S03]  /*0100*/  IMAD.WIDE.U32 R6, R3, 0x55555556, RZ ;  /* 0x5555555603067825 */ /* 0x000fc600078e00ff */
[----:B------:R-:W-:Y:S01]  /*0110*/  IADD3 R0, P1, P2, R0, UR4, R8 ;  /* 0x0000000400007c10 */ /* 0x000fe2000fa3e008 */
[----:B------:R-:W-:-:S04]  /*0120*/  IMAD.WIDE.U32 R4, R2, 0x55555556, RZ ;  /* 0x5555555602047825 */ /* 0x000fc800078e00ff */
[----:B------:R-:W-:-:S03]  /*0130*/  IMAD.WIDE.U32 R6, R2, 0x55555555, R6 ;  /* 0x5555555502067825 */ /* 0x000fc600078e0006 */
[----:B------:R-:W-:Y:S02]  /*0140*/  IADD3 RZ, P0, PT, R5, R6, RZ ;  /* 0x0000000605ff7210 */ /* 0x000fe40007f1e0ff */
[----:B------:R-:W-:Y:S02]  /*0150*/  IADD3.X R5, PT, PT, RZ, RZ, RZ, P1, P2 ;  /* 0x000000ffff057210 */ /* 0x000fe40000fe44ff */
[----:B--2---:R-:W-:Y:S01]  /*0160*/  LEA R4, P1, R0, UR8, 0x2 ;  /* 0x0000000800047c11 */ /* 0x004fe2000f8210ff */
[----:B------:R-:W-:-:S03]  /*0170*/  IMAD.X R7, R3, 0x55555555, R7, P0 ;  /* 0x5555555503077824 */ /* 0x000fc600000e0607 */
[----:B------:R-:W-:Y:S01]  /*0180*/  LEA.HI.X R5, R0, UR9, R5, 0x2, P1 ;  /* 0x0000000900057c11 */ /* 0x000fe200088f1405 */
[----:B------:R-:W-:-:S05]  /*0190*/  IMAD R7, R7, -0x3, R2 ;  /* 0xfffffffd07077824 */ /* 0x000fca00078e0202 */
[----:B0-----:R-:W-:Y:S01]  /*01a0*/  STG.E desc[UR6][R4.64], R7 ;  /* 0x0000000704007986 */ /* 0x001fe2000c101906 */
[----:B------:R-:W-:Y:S05]  /*01b0*/  EXIT ;  /* 0x000000000000794d */ /* 0x000fea0003800000 */
.L_x_1:
        /* <DEDUP_REMOVED lines=12> */
.L_x_3:


//--------------------- .nv.shared.reserved.0     --------------------------
	.section	.nv.shared.reserved.0,"aw",@nobits
	.weak		__nv_reservedSMEM_offset_0_alias
	.size		__nv_reservedSMEM_offset_0_alias, 0, 64
	.other		__nv_reservedSMEM_offset_0_alias,@"STO_CUDA_RESERVED_SHARED STV_DEFAULT"
__nv_reservedSMEM_offset_0_alias:
	.zero		0
	.zero		64


//--------------------- .nv.constant0._Z11life_kernelPiS_iii --------------------------
	.section	.nv.constant0._Z11life_kernelPiS_iii,"a",@progbits
	.sectionflags	@""
	.align	4
.nv.constant0._Z11life_kernelPiS_iii:
	.zero		924


//--------------------- .nv.constant0._Z11init_kernelPii --------------------------
	.section	.nv.constant0._Z11init_kernelPii,"a",@progbits
	.sectionflags	@""
	.align	4
.nv.constant0._Z11init_kernelPii:
	.zero		908


//--------------------- SYMBOLS --------------------------

	.type		.nv.reservedSmem.offset0,@object
	.size		.nv.reservedSmem.offset0,0x4
